//
// Generated by NVIDIA NVVM Compiler
//
// Compiler Build ID: CL-36424714
// Cuda compilation tools, release 13.0, V13.0.88
// Based on NVVM 20.0.0
//

.version 9.0
.target sm_100
.address_size 64

	// .globl	_Z6conv1DPiS_S_ii

.visible .entry _Z6conv1DPiS_S_ii(
	.param .u64 .ptr .align 1 _Z6conv1DPiS_S_ii_param_0,
	.param .u64 .ptr .align 1 _Z6conv1DPiS_S_ii_param_1,
	.param .u64 .ptr .align 1 _Z6conv1DPiS_S_ii_param_2,
	.param .u32 _Z6conv1DPiS_S_ii_param_3,
	.param .u32 _Z6conv1DPiS_S_ii_param_4
)
{
	.reg .pred 	%p<56>;
	.reg .b32 	%r<136>;
	.reg .b64 	%rd<47>;

	ld.param.u64 	%rd7, [_Z6conv1DPiS_S_ii_param_0];
	ld.param.u64 	%rd8, [_Z6conv1DPiS_S_ii_param_1];
	ld.param.u64 	%rd6, [_Z6conv1DPiS_S_ii_param_2];
	ld.param.u32 	%r65, [_Z6conv1DPiS_S_ii_param_3];
	ld.param.u32 	%r66, [_Z6conv1DPiS_S_ii_param_4];
	cvta.to.global.u64 	%rd1, %rd8;
	cvta.to.global.u64 	%rd2, %rd7;
	mov.u32 	%r68, %ctaid.x;
	mov.u32 	%r69, %ntid.x;
	mov.u32 	%r70, %tid.x;
	mad.lo.s32 	%r1, %r68, %r69, %r70;
	shr.u32 	%r71, %r66, 31;
	add.s32 	%r72, %r66, %r71;
	shr.s32 	%r73, %r72, 1;
	sub.s32 	%r2, %r1, %r73;
	setp.lt.s32 	%p1, %r66, 1;
	mov.b32 	%r112, 0;
	@%p1 bra 	$L__BB0_41;
	and.b32  	%r3, %r66, 7;
	setp.lt.u32 	%p2, %r66, 8;
	mov.b32 	%r112, 0;
	mov.u32 	%r129, %r112;
	@%p2 bra 	$L__BB0_20;
	and.b32  	%r129, %r66, 2147483640;
	mov.b32 	%r112, 0;
	mov.u32 	%r111, %r112;
$L__BB0_3:
	.pragma "nounroll";
	add.s32 	%r7, %r2, %r111;
	setp.lt.s32 	%p3, %r7, 0;
	setp.ge.s32 	%p4, %r7, %r65;
	mul.wide.u32 	%rd9, %r111, 4;
	add.s64 	%rd3, %rd1, %rd9;
	or.pred  	%p5, %p3, %p4;
	@%p5 bra 	$L__BB0_5;
	mul.wide.u32 	%rd10, %r7, 4;
	add.s64 	%rd11, %rd2, %rd10;
	ld.global.u32 	%r77, [%rd11];
	ld.global.u32 	%r78, [%rd3];
	mad.lo.s32 	%r112, %r78, %r77, %r112;
$L__BB0_5:
	add.s32 	%r10, %r7, 1;
	setp.lt.s32 	%p6, %r10, 0;
	setp.ge.s32 	%p7, %r10, %r65;
	or.pred  	%p8, %p6, %p7;
	@%p8 bra 	$L__BB0_7;
	mul.wide.u32 	%rd12, %r10, 4;
	add.s64 	%rd13, %rd2, %rd12;
	ld.global.u32 	%r79, [%rd13];
	ld.global.u32 	%r80, [%rd3+4];
	mad.lo.s32 	%r112, %r80, %r79, %r112;
$L__BB0_7:
	add.s32 	%r13, %r7, 2;
	setp.lt.s32 	%p9, %r13, 0;
	setp.ge.s32 	%p10, %r13, %r65;
	or.pred  	%p11, %p9, %p10;
	@%p11 bra 	$L__BB0_9;
	mul.wide.u32 	%rd14, %r13, 4;
	add.s64 	%rd15, %rd2, %rd14;
	ld.global.u32 	%r81, [%rd15];
	ld.global.u32 	%r82, [%rd3+8];
	mad.lo.s32 	%r112, %r82, %r81, %r112;
$L__BB0_9:
	add.s32 	%r16, %r7, 3;
	setp.lt.s32 	%p12, %r16, 0;
	setp.ge.s32 	%p13, %r16, %r65;
	or.pred  	%p14, %p12, %p13;
	@%p14 bra 	$L__BB0_11;
	mul.wide.u32 	%rd16, %r16, 4;
	add.s64 	%rd17, %rd2, %rd16;
	ld.global.u32 	%r83, [%rd17];
	ld.global.u32 	%r84, [%rd3+12];
	mad.lo.s32 	%r112, %r84, %r83, %r112;
$L__BB0_11:
	add.s32 	%r19, %r7, 4;
	setp.lt.s32 	%p15, %r19, 0;
	setp.ge.s32 	%p16, %r19, %r65;
	or.pred  	%p17, %p15, %p16;
	@%p17 bra 	$L__BB0_13;
	mul.wide.u32 	%rd18, %r19, 4;
	add.s64 	%rd19, %rd2, %rd18;
	ld.global.u32 	%r85, [%rd19];
	ld.global.u32 	%r86, [%rd3+16];
	mad.lo.s32 	%r112, %r86, %r85, %r112;
$L__BB0_13:
	add.s32 	%r22, %r7, 5;
	setp.lt.s32 	%p18, %r22, 0;
	setp.ge.s32 	%p19, %r22, %r65;
	or.pred  	%p20, %p18, %p19;
	@%p20 bra 	$L__BB0_15;
	mul.wide.u32 	%rd20, %r22, 4;
	add.s64 	%rd21, %rd2, %rd20;
	ld.global.u32 	%r87, [%rd21];
	ld.global.u32 	%r88, [%rd3+20];
	mad.lo.s32 	%r112, %r88, %r87, %r112;
$L__BB0_15:
	add.s32 	%r25, %r7, 6;
	setp.lt.s32 	%p21, %r25, 0;
	setp.ge.s32 	%p22, %r25, %r65;
	or.pred  	%p23, %p21, %p22;
	@%p23 bra 	$L__BB0_17;
	mul.wide.u32 	%rd22, %r25, 4;
	add.s64 	%rd23, %rd2, %rd22;
	ld.global.u32 	%r89, [%rd23];
	ld.global.u32 	%r90, [%rd3+24];
	mad.lo.s32 	%r112, %r90, %r89, %r112;
$L__BB0_17:
	add.s32 	%r28, %r7, 7;
	setp.lt.s32 	%p24, %r28, 0;
	setp.ge.s32 	%p25, %r28, %r65;
	or.pred  	%p26, %p24, %p25;
	@%p26 bra 	$L__BB0_19;
	mul.wide.u32 	%rd24, %r28, 4;
	add.s64 	%rd25, %rd2, %rd24;
	ld.global.u32 	%r91, [%rd25];
	ld.global.u32 	%r92, [%rd3+28];
	mad.lo.s32 	%r112, %r92, %r91, %r112;
$L__BB0_19:
	add.s32 	%r111, %r111, 8;
	setp.ne.s32 	%p27, %r111, %r129;
	@%p27 bra 	$L__BB0_3;
$L__BB0_20:
	setp.eq.s32 	%p28, %r3, 0;
	@%p28 bra 	$L__BB0_41;
	and.b32  	%r35, %r66, 3;
	setp.lt.u32 	%p29, %r3, 4;
	@%p29 bra 	$L__BB0_31;
	add.s32 	%r36, %r2, %r129;
	setp.lt.s32 	%p30, %r36, 0;
	setp.ge.s32 	%p31, %r36, %r65;
	mul.wide.u32 	%rd26, %r129, 4;
	add.s64 	%rd4, %rd1, %rd26;
	or.pred  	%p32, %p30, %p31;
	@%p32 bra 	$L__BB0_24;
	mul.wide.u32 	%rd27, %r36, 4;
	add.s64 	%rd28, %rd2, %rd27;
	ld.global.u32 	%r94, [%rd28];
	ld.global.u32 	%r95, [%rd4];
	mad.lo.s32 	%r112, %r95, %r94, %r112;
$L__BB0_24:
	add.s32 	%r39, %r36, 1;
	setp.lt.s32 	%p33, %r39, 0;
	setp.ge.s32 	%p34, %r39, %r65;
	or.pred  	%p35, %p33, %p34;
	@%p35 bra 	$L__BB0_26;
	mul.wide.u32 	%rd29, %r39, 4;
	add.s64 	%rd30, %rd2, %rd29;
	ld.global.u32 	%r96, [%rd30];
	ld.global.u32 	%r97, [%rd4+4];
	mad.lo.s32 	%r112, %r97, %r96, %r112;
$L__BB0_26:
	add.s32 	%r42, %r36, 2;
	setp.lt.s32 	%p36, %r42, 0;
	setp.ge.s32 	%p37, %r42, %r65;
	or.pred  	%p38, %p36, %p37;
	@%p38 bra 	$L__BB0_28;
	mul.wide.u32 	%rd31, %r42, 4;
	add.s64 	%rd32, %rd2, %rd31;
	ld.global.u32 	%r98, [%rd32];
	ld.global.u32 	%r99, [%rd4+8];
	mad.lo.s32 	%r112, %r99, %r98, %r112;
$L__BB0_28:
	add.s32 	%r45, %r36, 3;
	setp.lt.s32 	%p39, %r45, 0;
	setp.ge.s32 	%p40, %r45, %r65;
	or.pred  	%p41, %p39, %p40;
	@%p41 bra 	$L__BB0_30;
	mul.wide.u32 	%rd33, %r45, 4;
	add.s64 	%rd34, %rd2, %rd33;
	ld.global.u32 	%r100, [%rd34];
	ld.global.u32 	%r101, [%rd4+12];
	mad.lo.s32 	%r112, %r101, %r100, %r112;
$L__BB0_30:
	add.s32 	%r129, %r129, 4;
$L__BB0_31:
	setp.eq.s32 	%p42, %r35, 0;
	@%p42 bra 	$L__BB0_41;
	setp.eq.s32 	%p43, %r35, 1;
	@%p43 bra 	$L__BB0_38;
	add.s32 	%r52, %r2, %r129;
	setp.lt.s32 	%p44, %r52, 0;
	setp.ge.s32 	%p45, %r52, %r65;
	mul.wide.u32 	%rd35, %r129, 4;
	add.s64 	%rd5, %rd1, %rd35;
	or.pred  	%p46, %p44, %p45;
	@%p46 bra 	$L__BB0_35;
	mul.wide.u32 	%rd36, %r52, 4;
	add.s64 	%rd37, %rd2, %rd36;
	ld.global.u32 	%r103, [%rd37];
	ld.global.u32 	%r104, [%rd5];
	mad.lo.s32 	%r112, %r104, %r103, %r112;
$L__BB0_35:
	add.s32 	%r55, %r52, 1;
	setp.lt.s32 	%p47, %r55, 0;
	setp.ge.s32 	%p48, %r55, %r65;
	or.pred  	%p49, %p47, %p48;
	@%p49 bra 	$L__BB0_37;
	mul.wide.u32 	%rd38, %r55, 4;
	add.s64 	%rd39, %rd2, %rd38;
	ld.global.u32 	%r105, [%rd39];
	ld.global.u32 	%r106, [%rd5+4];
	mad.lo.s32 	%r112, %r106, %r105, %r112;
$L__BB0_37:
	add.s32 	%r129, %r129, 2;
$L__BB0_38:
	and.b32  	%r107, %r66, 1;
	setp.eq.b32 	%p50, %r107, 1;
	not.pred 	%p51, %p50;
	@%p51 bra 	$L__BB0_41;
	add.s32 	%r62, %r2, %r129;
	setp.lt.s32 	%p52, %r62, 0;
	setp.ge.s32 	%p53, %r62, %r65;
	or.pred  	%p54, %p52, %p53;
	@%p54 bra 	$L__BB0_41;
	mul.wide.u32 	%rd40, %r62, 4;
	add.s64 	%rd41, %rd2, %rd40;
	ld.global.u32 	%r108, [%rd41];
	mul.wide.u32 	%rd42, %r129, 4;
	add.s64 	%rd43, %rd1, %rd42;
	ld.global.u32 	%r109, [%rd43];
	mad.lo.s32 	%r112, %r109, %r108, %r112;
$L__BB0_41:
	setp.ge.s32 	%p55, %r1, %r65;
	@%p55 bra 	$L__BB0_43;
	cvta.to.global.u64 	%rd44, %rd6;
	mul.wide.s32 	%rd45, %r1, 4;
	add.s64 	%rd46, %rd44, %rd45;
	st.global.u32 	[%rd46], %r112;
$L__BB0_43:
	ret;

}


// ===== COMPILED SASS (sm_100) =====

	.target	sm_100

	.elftype	@"ET_EXEC"


//--------------------- .note.nv.tkinfo           --------------------------
	.section	.note.nv.tkinfo,"",@"SHT_NOTE"
	.sectionflags	@"SHF_NOTE_NV_TKINFO"
	.tkinfo
        /*0018*/ 	.word	0x00000002
        /*0030*/ 	.string	""
        /*0030*/ 	.string	"ptxas"
        /*0030*/ 	.string	"Cuda compilation tools, release 13.0, V13.0.88"
        /*0030*/ 	.string	"Build cuda_13.0.r13.0/compiler.36424714_0"
        /*0030*/ 	.string	"-arch sm_100 -m 64 "



//--------------------- .note.nv.cuinfo           --------------------------
	.section	.note.nv.cuinfo,"",@"SHT_NOTE"
	.sectionflags	@"SHF_NOTE_NV_CUINFO"
        /*0018*/ 	.short	0x0002
        /*001a*/ 	.short	0x0064
        /*001c*/ 	.short	0x0082
	.zero		2


//--------------------- .nv.info                  --------------------------
	.section	.nv.info,"",@"SHT_CUDA_INFO"
	.align	4


	//----- nvinfo : EIATTR_REGCOUNT
	.align		4
        /*0000*/ 	.byte	0x04, 0x2f
        /*0002*/ 	.short	(.L_1 - .L_0)
	.align		4
.L_0:
        /*0004*/ 	.word	index@(_Z6conv1DPiS_S_ii)
        /*0008*/ 	.word	0x00000020


	//----- nvinfo : EIATTR_FRAME_SIZE
	.align		4
.L_1:
        /*000c*/ 	.byte	0x04, 0x11
        /*000e*/ 	.short	(.L_3 - .L_2)
	.align		4
.L_2:
        /*0010*/ 	.word	index@(_Z6conv1DPiS_S_ii)
        /*0014*/ 	.word	0x00000000


	//----- nvinfo : EIATTR_MIN_STACK_SIZE
	.align		4
.L_3:
        /*0018*/ 	.byte	0x04, 0x12
        /*001a*/ 	.short	(.L_5 - .L_4)
	.align		4
.L_4:
        /*001c*/ 	.word	index@(_Z6conv1DPiS_S_ii)
        /*0020*/ 	.word	0x00000000
.L_5:


//--------------------- .nv.compat                --------------------------
	.section	.nv.compat,"",@"SHT_CUDA_COMPAT_INFO"
	.align	4
        /*0000*/ 	.byte	0x02, 0x09, 0x00, 0x00, 0x02, 0x02, 0x01, 0x00, 0x02, 0x05, 0x05, 0x00, 0x03, 0x07, 0x01, 0x01
        /*0010*/ 	.byte	0x02, 0x03, 0x00, 0x00, 0x02, 0x06, 0x01, 0x00, 0x04, 0x0b, 0x08, 0x00, 0x09, 0x00, 0x00, 0x00
        /*0020*/ 	.byte	0x00, 0x00, 0x00, 0x00


//--------------------- .nv.info._Z6conv1DPiS_S_ii --------------------------
	.section	.nv.info._Z6conv1DPiS_S_ii,"",@"SHT_CUDA_INFO"
	.sectionflags	@""
	.align	4


	//----- nvinfo : EIATTR_CUDA_API_VERSION
	.align		4
        /*0000*/ 	.byte	0x04, 0x37
        /*0002*/ 	.short	(.L_7 - .L_6)
.L_6:
        /*0004*/ 	.word	0x00000082


	//----- nvinfo : EIATTR_KPARAM_INFO
	.align		4
.L_7:
        /*0008*/ 	.byte	0x04, 0x17
        /*000a*/ 	.short	(.L_9 - .L_8)
.L_8:
        /*000c*/ 	.word	0x00000000
        /*0010*/ 	.short	0x0004
        /*0012*/ 	.short	0x001c
        /*0014*/ 	.byte	0x00, 0xf0, 0x11, 0x00


	//----- nvinfo : EIATTR_KPARAM_INFO
	.align		4
.L_9:
        /*0018*/ 	.byte	0x04, 0x17
        /*001a*/ 	.short	(.L_11 - .L_10)
.L_10:
        /*001c*/ 	.word	0x00000000
        /*0020*/ 	.short	0x0003
        /*0022*/ 	.short	0x0018
        /*0024*/ 	.byte	0x00, 0xf0, 0x11, 0x00


	//----- nvinfo : EIATTR_KPARAM_INFO
	.align		4
.L_11:
        /*0028*/ 	.byte	0x04, 0x17
        /*002a*/ 	.short	(.L_13 - .L_12)
.L_12:
        /*002c*/ 	.word	0x00000000
        /*0030*/ 	.short	0x0002
        /*0032*/ 	.short	0x0010
        /*0034*/ 	.byte	0x00, 0xf5, 0x21, 0x00


	//----- nvinfo : EIATTR_KPARAM_INFO
	.align		4
.L_13:
        /*0038*/ 	.byte	0x04, 0x17
        /*003a*/ 	.short	(.L_15 - .L_14)
.L_14:
        /*003c*/ 	.word	0x00000000
        /*0040*/ 	.short	0x0001
        /*0042*/ 	.short	0x0008
        /*0044*/ 	.byte	0x00, 0xf5, 0x21, 0x00


	//----- nvinfo : EIATTR_KPARAM_INFO
	.align		4
.L_15:
        /*0048*/ 	.byte	0x04, 0x17
        /*004a*/ 	.short	(.L_17 - .L_16)
.L_16:
        /*004c*/ 	.word	0x00000000
        /*0050*/ 	.short	0x0000
        /*0052*/ 	.short	0x0000
        /*0054*/ 	.byte	0x00, 0xf5, 0x21, 0x00


	//----- nvinfo : EIATTR_SPARSE_MMA_MASK
	.align		4
.L_17:
        /*0058*/ 	.byte	0x03, 0x50
        /*005a*/ 	.short	0x0000


	//----- nvinfo : EIATTR_MAXREG_COUNT
	.align		4
        /*005c*/ 	.byte	0x03, 0x1b
        /*005e*/ 	.short	0x00ff


	//----- nvinfo : EIATTR_MERCURY_ISA_VERSION
	.align		4
        /*0060*/ 	.byte	0x03, 0x5f
        /*0062*/ 	.short	0x0101


	//----- nvinfo : EIATTR_VRC_CTA_INIT_COUNT
	.align		4
        /*0064*/ 	.byte	0x02, 0x4a
	.zero		1
	.zero		1


	//----- nvinfo : EIATTR_EXIT_INSTR_OFFSETS
	.align		4
        /*0068*/ 	.byte	0x04, 0x1c
        /*006a*/ 	.short	(.L_19 - .L_18)


	//   ....[0]....
.L_18:
        /*006c*/ 	.word	0x00000b10


	//   ....[1]....
        /*0070*/ 	.word	0x00000b50


	//----- nvinfo : EIATTR_CRS_STACK_SIZE
	.align		4
.L_19:
        /*0074*/ 	.byte	0x04, 0x1e
        /*0076*/ 	.short	(.L_21 - .L_20)
.L_20:
        /*0078*/ 	.word	0x00000000


	//----- nvinfo : EIATTR_CBANK_PARAM_SIZE
	.align		4
.L_21:
        /*007c*/ 	.byte	0x03, 0x19
        /*007e*/ 	.short	0x0020


	//----- nvinfo : EIATTR_PARAM_CBANK
	.align		4
        /*0080*/ 	.byte	0x04, 0x0a
        /*0082*/ 	.short	(.L_23 - .L_22)
	.align		4
.L_22:
        /*0084*/ 	.word	index@(.nv.constant0._Z6conv1DPiS_S_ii)
        /*0088*/ 	.short	0x0380
        /*008a*/ 	.short	0x0020


	//----- nvinfo : EIATTR_SW_WAR
	.align		4
.L_23:
        /*008c*/ 	.byte	0x04, 0x36
        /*008e*/ 	.short	(.L_25 - .L_24)
.L_24:
        /*0090*/ 	.word	0x00000008
.L_25:


//--------------------- .nv.callgraph             --------------------------
	.section	.nv.callgraph,"",@"SHT_CUDA_CALLGRAPH"
	.align	4
	.sectionentsize	8
	.align		4
        /*0000*/ 	.word	0x00000000
	.align		4
        /*0004*/ 	.word	0xffffffff
	.align		4
        /*0008*/ 	.word	0x00000000
	.align		4
        /*000c*/ 	.word	0xfffffffe
	.align		4
        /*0010*/ 	.word	0x00000000
	.align		4
        /*0014*/ 	.word	0xfffffffd
	.align		4
        /*0018*/ 	.word	0x00000000
	.align		4
        /*001c*/ 	.word	0xfffffffc


//--------------------- .text._Z6conv1DPiS_S_ii   --------------------------
	.section	.text._Z6conv1DPiS_S_ii,"ax",@progbits
	.align	128
        .global         _Z6conv1DPiS_S_ii
        .type           _Z6conv1DPiS_S_ii,@function
        .size           _Z6conv1DPiS_S_ii,(.L_x_7 - _Z6conv1DPiS_S_ii)
        .other          _Z6conv1DPiS_S_ii,@"STO_CUDA_ENTRY STV_DEFAULT"
_Z6conv1DPiS_S_ii:
.text._Z6conv1DPiS_S_ii:
[----:B------:R-:W-:Y:S01]  /*0000*/  LDC R1, c[0x0][0x37c] ;  /* 0x0000df00ff017b82 */ /* 0x000fe20000000800 */
[----:B------:R-:W0:Y:S01]  /*0010*/  S2R R3, SR_TID.X ;  /* 0x0000000000037919 */ /* 0x000e220000002100 */
[----:B------:R-:W1:Y:S06]  /*0020*/  LDCU UR5, c[0x0][0x39c] ;  /* 0x00007380ff0577ac */ /* 0x000e6c0008000800 */
[----:B------:R-:W0:Y:S01]  /*0030*/  S2UR UR4, SR_CTAID.X ;  /* 0x00000000000479c3 */ /* 0x000e220000002500 */
[----:B------:R-:W-:Y:S01]  /*0040*/  HFMA2 R0, -RZ, RZ, 0, 0 ;  /* 0x00000000ff007431 */ /* 0x000fe200000001ff */
[----:B------:R-:W2:Y:S06]  /*0050*/  LDCU.64 UR8, c[0x0][0x358] ;  /* 0x00006b00ff0877ac */ /* 0x000eac0008000a00 */
[----:B------:R-:W0:Y:S01]  /*0060*/  LDC R2, c[0x0][0x360] ;  /* 0x0000d800ff027b82 */ /* 0x000e220000000800 */
[----:B-1----:R-:W-:Y:S01]  /*0070*/  UISETP.GE.AND UP0, UPT, UR5, 0x1, UPT ;  /* 0x000000010500788c */ /* 0x002fe2000bf06270 */
[----:B0-----:R-:W-:-:S08]  /*0080*/  IMAD R2, R2, UR4, R3 ;  /* 0x0000000402027c24 */ /* 0x001fd0000f8e0203 */
[----:B--2---:R-:W-:Y:S05]  /*0090*/  BRA.U !UP0, `(.L_x_0) ;  /* 0x0000000908947547 */ /* 0x004fea000b800000 */
[----:B------:R-:W-:Y:S01]  /*00a0*/  UISETP.GE.U32.AND UP0, UPT, UR5, 0x8, UPT ;  /* 0x000000080500788c */ /* 0x000fe2000bf06070 */
[----:B------:R-:W-:Y:S01]  /*00b0*/  IMAD.MOV.U32 R0, RZ, RZ, RZ ;  /* 0x000000ffff007224 */ /* 0x000fe200078e00ff */
[----:B------:R-:W-:Y:S01]  /*00c0*/  ULEA.HI UR4, UR5, UR5, URZ, 0x1 ;  /* 0x0000000505047291 */ /* 0x000fe2000f8f08ff */
[----:B------:R-:W-:Y:S01]  /*00d0*/  MOV R3, RZ ;  /* 0x000000ff00037202 */ /* 0x000fe20000000f00 */
[----:B------:R-:W-:Y:S02]  /*00e0*/  ULOP3.LUT UR6, UR5, 0x7, URZ, 0xc0, !UPT ;  /* 0x0000000705067892 */ /* 0x000fe4000f8ec0ff */
[----:B------:R-:W-:Y:S02]  /*00f0*/  USHF.R.S32.HI UR4, URZ, 0x1, UR4 ;  /* 0x00000001ff047899 */ /* 0x000fe40008011404 */
[----:B------:R-:W-:-:S04]  /*0100*/  UISETP.NE.AND UP1, UPT, UR6, URZ, UPT ;  /* 0x000000ff0600728c */ /* 0x000fc8000bf25270 */
[----:B------:R-:W-:Y:S01]  /*0110*/  VIADD R4, R2, -UR4 ;  /* 0x8000000402047c36 */ /* 0x000fe20008000000 */
[----:B------:R-:W-:Y:S06]  /*0120*/  BRA.U !UP0, `(.L_x_1) ;  /* 0x0000000508287547 */ /* 0x000fec000b800000 */
[----:B------:R-:W-:Y:S01]  /*0130*/  ULOP3.LUT UR4, UR5, 0x7ffffff8, URZ, 0xc0, !UPT ;  /* 0x7ffffff805047892 */ /* 0x000fe2000f8ec0ff */
[----:B------:R-:W-:Y:S01]  /*0140*/  MOV R0, RZ ;  /* 0x000000ff00007202 */ /* 0x000fe20000000f00 */
[----:B------:R-:W-:Y:S01]  /*0150*/  IMAD.MOV.U32 R7, RZ, RZ, RZ ;  /* 0x000000ffff077224 */ /* 0x000fe200078e00ff */
[----:B------:R-:W0:Y:S03]  /*0160*/  LDCU UR7, c[0x0][0x398] ;  /* 0x00007300ff0777ac */ /* 0x000e260008000800 */
[----:B------:R-:W-:-:S07]  /*0170*/  MOV R3, UR4 ;  /* 0x0000000400037c02 */ /* 0x000fce0008000f00 */
.L_x_2:
[----:B------:R-:W-:Y:S01]  /*0180*/  IMAD.IADD R29, R4, 0x1, R7 ;  /* 0x00000001041d7824 */ /* 0x000fe200078e0207 */
[----:B------:R-:W1:Y:S04]  /*0190*/  LDC.64 R14, c[0x0][0x388] ;  /* 0x0000e200ff0e7b82 */ /* 0x000e680000000a00 */
[----:B0-----:R-:W-:-:S04]  /*01a0*/  ISETP.GE.AND P4, PT, R29, UR7, PT ;  /* 0x000000071d007c0c */ /* 0x001fc8000bf86270 */
[----:B------:R-:W-:-:S13]  /*01b0*/  ISETP.LT.OR P4, PT, R29, RZ, P4 ;  /* 0x000000ff1d00720c */ /* 0x000fda0002781670 */
[----:B------:R-:W0:Y:S01]  /*01c0*/  @!P4 LDC.64 R8, c[0x0][0x380] ;  /* 0x0000e000ff08cb82 */ /* 0x000e220000000a00 */
[----:B-1----:R-:W-:-:S05]  /*01d0*/  IMAD.WIDE.U32 R14, R7, 0x4, R14 ;  /* 0x00000004070e7825 */ /* 0x002fca00078e000e */
[----:B------:R-:W2:Y:S01]  /*01e0*/  @!P4 LDG.E R10, desc[UR8][R14.64] ;  /* 0x000000080e0ac981 */ /* 0x000ea2000c1e1900 */
[----:B0-----:R-:W-:-:S06]  /*01f0*/  @!P4 IMAD.WIDE.U32 R8, R29, 0x4, R8 ;  /* 0x000000041d08c825 */ /* 0x001fcc00078e0008 */
[----:B------:R-:W2:Y:S01]  /*0200*/  @!P4 LDG.E R9, desc[UR8][R8.64] ;  /* 0x000000080809c981 */ /* 0x000ea2000c1e1900 */
[----:B------:R-:W-:-:S04]  /*0210*/  IADD3 R19, PT, PT, R29, 0x1, RZ ;  /* 0x000000011d137810 */ /* 0x000fc80007ffe0ff */
[----:B------:R-:W-:Y:S01]  /*0220*/  ISETP.GE.AND P0, PT, R19, UR7, PT ;  /* 0x0000000713007c0c */ /* 0x000fe2000bf06270 */
[----:B------:R-:W-:-:S03]  /*0230*/  VIADD R24, R29, 0x2 ;  /* 0x000000021d187836 */ /* 0x000fc60000000000 */
[----:B------:R-:W-:Y:S02]  /*0240*/  ISETP.LT.OR P0, PT, R19, RZ, P0 ;  /* 0x000000ff1300720c */ /* 0x000fe40000701670 */
[C---:B------:R-:W-:Y:S02]  /*0250*/  IADD3 R25, PT, PT, R29.reuse, 0x3, RZ ;  /* 0x000000031d197810 */ /* 0x040fe40007ffe0ff */
[C---:B------:R-:W-:Y:S01]  /*0260*/  ISETP.GE.AND P3, PT, R24.reuse, UR7, PT ;  /* 0x0000000718007c0c */ /* 0x040fe2000bf66270 */
[----:B------:R-:W-:Y:S01]  /*0270*/  VIADD R5, R29, 0x4 ;  /* 0x000000041d057836 */ /* 0x000fe20000000000 */
[C---:B------:R-:W-:Y:S02]  /*0280*/  ISETP.GE.AND P2, PT, R25.reuse, UR7, PT ;  /* 0x0000000719007c0c */ /* 0x040fe4000bf46270 */
[----:B------:R-:W-:Y:S02]  /*0290*/  ISETP.LT.OR P3, PT, R24, RZ, P3 ;  /* 0x000000ff1800720c */ /* 0x000fe40001f61670 */
[----:B------:R-:W-:-:S02]  /*02a0*/  ISETP.LT.OR P2, PT, R25, RZ, P2 ;  /* 0x000000ff1900720c */ /* 0x000fc40001741670 */
[----:B------:R-:W-:Y:S01]  /*02b0*/  IADD3 R6, PT, PT, R29, 0x5, RZ ;  /* 0x000000051d067810 */ /* 0x000fe20007ffe0ff */
[----:B------:R-:W0:Y:S01]  /*02c0*/  @!P0 LDC.64 R22, c[0x0][0x380] ;  /* 0x0000e000ff168b82 */ /* 0x000e220000000a00 */
[----:B------:R-:W-:Y:S01]  /*02d0*/  ISETP.GE.AND P1, PT, R5, UR7, PT ;  /* 0x0000000705007c0c */ /* 0x000fe2000bf26270 */
[----:B------:R-:W-:Y:S01]  /*02e0*/  VIADD R27, R29, 0x6 ;  /* 0x000000061d1b7836 */ /* 0x000fe20000000000 */
[C---:B------:R-:W-:Y:S02]  /*02f0*/  ISETP.GE.AND P5, PT, R6.reuse, UR7, PT ;  /* 0x0000000706007c0c */ /* 0x040fe4000bfa6270 */
[----:B------:R-:W-:Y:S02]  /*0300*/  ISETP.LT.OR P1, PT, R5, RZ, P1 ;  /* 0x000000ff0500720c */ /* 0x000fe40000f21670 */
[----:B------:R-:W-:Y:S01]  /*0310*/  IADD3 R29, PT, PT, R29, 0x7, RZ ;  /* 0x000000071d1d7810 */ /* 0x000fe20007ffe0ff */
[----:B------:R-:W1:Y:S01]  /*0320*/  @!P3 LDC.64 R12, c[0x0][0x380] ;  /* 0x0000e000ff0cbb82 */ /* 0x000e620000000a00 */
[----:B------:R-:W-:-:S02]  /*0330*/  ISETP.LT.OR P5, PT, R6, RZ, P5 ;  /* 0x000000ff0600720c */ /* 0x000fc40002fa1670 */
[----:B------:R-:W-:-:S04]  /*0340*/  ISETP.GE.AND P6, PT, R29, UR7, PT ;  /* 0x000000071d007c0c */ /* 0x000fc8000bfc6270 */
[----:B------:R-:W-:-:S07]  /*0350*/  ISETP.LT.OR P6, PT, R29, RZ, P6 ;  /* 0x000000ff1d00720c */ /* 0x000fce00037c1670 */
[----:B------:R-:W3:Y:S01]  /*0360*/  @!P5 LDC.64 R16, c[0x0][0x380] ;  /* 0x0000e000ff10db82 */ /* 0x000ee20000000a00 */
[----:B0-----:R-:W-:-:S07]  /*0370*/  @!P0 IMAD.WIDE.U32 R22, R19, 0x4, R22 ;  /* 0x0000000413168825 */ /* 0x001fce00078e0016 */
[----:B------:R-:W0:Y:S01]  /*0380*/  @!P6 LDC.64 R20, c[0x0][0x380] ;  /* 0x0000e000ff14eb82 */ /* 0x000e220000000a00 */
[----:B------:R-:W4:Y:S01]  /*0390*/  @!P0 LDG.E R23, desc[UR8][R22.64] ;  /* 0x0000000816178981 */ /* 0x000f22000c1e1900 */
[----:B-1----:R-:W-:-:S03]  /*03a0*/  @!P3 IMAD.WIDE.U32 R12, R24, 0x4, R12 ;  /* 0x00000004180cb825 */ /* 0x002fc600078e000c */
[----:B------:R-:W4:Y:S04]  /*03b0*/  @!P0 LDG.E R24, desc[UR8][R14.64+0x4] ;  /* 0x000004080e188981 */ /* 0x000f28000c1e1900 */
[----:B------:R-:W5:Y:S04]  /*03c0*/  @!P3 LDG.E R13, desc[UR8][R12.64] ;  /* 0x000000080c0db981 */ /* 0x000f68000c1e1900 */
[----:B------:R-:W5:Y:S01]  /*03d0*/  @!P5 LDG.E R22, desc[UR8][R14.64+0x14] ;  /* 0x000014080e16d981 */ /* 0x000f62000c1e1900 */
[----:B---3--:R-:W-:-:S03]  /*03e0*/  @!P5 IMAD.WIDE.U32 R16, R6, 0x4, R16 ;  /* 0x000000040610d825 */ /* 0x008fc600078e0010 */
[----:B------:R-:W3:Y:S04]  /*03f0*/  @!P1 LDG.E R6, desc[UR8][R14.64+0x10] ;  /* 0x000010080e069981 */ /* 0x000ee8000c1e1900 */
[----:B------:R-:W3:Y:S01]  /*0400*/  @!P5 LDG.E R17, desc[UR8][R16.64] ;  /* 0x000000081011d981 */ /* 0x000ee2000c1e1900 */
[----:B0-----:R-:W-:-:S06]  /*0410*/  @!P6 IMAD.WIDE.U32 R20, R29, 0x4, R20 ;  /* 0x000000041d14e825 */ /* 0x001fcc00078e0014 */
[----:B------:R-:W3:Y:S01]  /*0420*/  @!P6 LDG.E R21, desc[UR8][R20.64] ;  /* 0x000000081415e981 */ /* 0x000ee2000c1e1900 */
[----:B--2---:R-:W-:Y:S01]  /*0430*/  @!P4 IMAD R0, R9, R10, R0 ;  /* 0x0000000a0900c224 */ /* 0x004fe200078e0200 */
[C---:B------:R-:W-:Y:S01]  /*0440*/  ISETP.GE.AND P4, PT, R27.reuse, UR7, PT ;  /* 0x000000071b007c0c */ /* 0x040fe2000bf86270 */
[----:B------:R-:W0:Y:S03]  /*0450*/  @!P2 LDC.64 R10, c[0x0][0x380] ;  /* 0x0000e000ff0aab82 */ /* 0x000e260000000a00 */
[----:B------:R-:W-:-:S05]  /*0460*/  ISETP.LT.OR P4, PT, R27, RZ, P4 ;  /* 0x000000ff1b00720c */ /* 0x000fca0002781670 */
[----:B------:R-:W1:Y:S08]  /*0470*/  @!P1 LDC.64 R8, c[0x0][0x380] ;  /* 0x0000e000ff089b82 */ /* 0x000e700000000a00 */
[----:B------:R-:W2:Y:S01]  /*0480*/  @!P4 LDC.64 R18, c[0x0][0x380] ;  /* 0x0000e000ff12cb82 */ /* 0x000ea20000000a00 */
[----:B------:R-:W3:Y:S01]  /*0490*/  @!P4 LDG.E R12, desc[UR8][R14.64+0x18] ;  /* 0x000018080e0cc981 */ /* 0x000ee2000c1e1900 */
[----:B0-----:R-:W-:-:S03]  /*04a0*/  @!P2 IMAD.WIDE.U32 R10, R25, 0x4, R10 ;  /* 0x00000004190aa825 */ /* 0x001fc600078e000a */
[----:B------:R-:W5:Y:S04]  /*04b0*/  @!P3 LDG.E R25, desc[UR8][R14.64+0x8] ;  /* 0x000008080e19b981 */ /* 0x000f68000c1e1900 */
[----:B------:R-:W3:Y:S01]  /*04c0*/  @!P2 LDG.E R11, desc[UR8][R10.64] ;  /* 0x000000080a0ba981 */ /* 0x000ee2000c1e1900 */
[----:B-1----:R-:W-:-:S03]  /*04d0*/  @!P1 IMAD.WIDE.U32 R8, R5, 0x4, R8 ;  /* 0x0000000405089825 */ /* 0x002fc600078e0008 */
[----:B------:R-:W3:Y:S04]  /*04e0*/  @!P2 LDG.E R5, desc[UR8][R14.64+0xc] ;  /* 0x00000c080e05a981 */ /* 0x000ee8000c1e1900 */
[----:B------:R-:W3:Y:S01]  /*04f0*/  @!P1 LDG.E R9, desc[UR8][R8.64] ;  /* 0x0000000808099981 */ /* 0x000ee2000c1e1900 */
[----:B--2---:R-:W-:-:S03]  /*0500*/  @!P4 IMAD.WIDE.U32 R18, R27, 0x4, R18 ;  /* 0x000000041b12c825 */ /* 0x004fc600078e0012 */
[----:B------:R-:W2:Y:S04]  /*0510*/  @!P6 LDG.E R10, desc[UR8][R14.64+0x1c] ;  /* 0x00001c080e0ae981 */ /* 0x000ea8000c1e1900 */
[----:B------:R-:W2:Y:S01]  /*0520*/  @!P4 LDG.E R19, desc[UR8][R18.64] ;  /* 0x000000081213c981 */ /* 0x000ea2000c1e1900 */
[----:B------:R-:W-:Y:S01]  /*0530*/  IADD3 R7, PT, PT, R7, 0x8, RZ ;  /* 0x0000000807077810 */ /* 0x000fe20007ffe0ff */
[----:B----4-:R-:W-:-:S03]  /*0540*/  @!P0 IMAD R0, R23, R24, R0 ;  /* 0x0000001817008224 */ /* 0x010fc600078e0200 */
[----:B------:R-:W-:Y:S01]  /*0550*/  ISETP.NE.AND P0, PT, R7, R3, PT ;  /* 0x000000030700720c */ /* 0x000fe20003f05270 */
[----:B-----5:R-:W-:-:S04]  /*0560*/  @!P3 IMAD R0, R13, R25, R0 ;  /* 0x000000190d00b224 */ /* 0x020fc800078e0200 */
[----:B---3--:R-:W-:-:S04]  /*0570*/  @!P2 IMAD R0, R11, R5, R0 ;  /* 0x000000050b00a224 */ /* 0x008fc800078e0200 */
[----:B------:R-:W-:-:S04]  /*0580*/  @!P1 IMAD R0, R9, R6, R0 ;  /* 0x0000000609009224 */ /* 0x000fc800078e0200 */
[----:B------:R-:W-:-:S04]  /*0590*/  @!P5 IMAD R0, R17, R22, R0 ;  /* 0x000000161100d224 */ /* 0x000fc800078e0200 */
[----:B--2---:R-:W-:-:S04]  /*05a0*/  @!P4 IMAD R0, R19, R12, R0 ;  /* 0x0000000c1300c224 */ /* 0x004fc800078e0200 */
[----:B------:R-:W-:Y:S01]  /*05b0*/  @!P6 IMAD R0, R21, R10, R0 ;  /* 0x0000000a1500e224 */ /* 0x000fe200078e0200 */
[----:B------:R-:W-:Y:S06]  /*05c0*/  @P0 BRA `(.L_x_2) ;  /* 0xfffffff800ec0947 */ /* 0x000fec000383ffff */
.L_x_1:
[----:B------:R-:W-:Y:S05]  /*05d0*/  BRA.U !UP1, `(.L_x_0) ;  /* 0x0000000509447547 */ /* 0x000fea000b800000 */
[----:B------:R-:W0:Y:S01]  /*05e0*/  LDCU UR4, c[0x0][0x39c] ;  /* 0x00007380ff0477ac */ /* 0x000e220008000800 */
[----:B------:R-:W-:Y:S02]  /*05f0*/  UISETP.GE.U32.AND UP0, UPT, UR6, 0x4, UPT ;  /* 0x000000040600788c */ /* 0x000fe4000bf06070 */
[----:B0-----:R-:W-:-:S04]  /*0600*/  ULOP3.LUT UR5, UR4, 0x3, URZ, 0xc0, !UPT ;  /* 0x0000000304057892 */ /* 0x001fc8000f8ec0ff */
[----:B------:R-:W-:-:S03]  /*0610*/  UISETP.NE.AND UP1, UPT, UR5, URZ, UPT ;  /* 0x000000ff0500728c */ /* 0x000fc6000bf25270 */
[----:B------:R-:W-:Y:S08]  /*0620*/  BRA.U !UP0, `(.L_x_3) ;  /* 0x0000000108907547 */ /* 0x000ff0000b800000 */
[----:B------:R-:W0:Y:S01]  /*0630*/  LDCU UR6, c[0x0][0x398] ;  /* 0x00007300ff0677ac */ /* 0x000e220008000800 */
[----:B------:R-:W-:Y:S01]  /*0640*/  IMAD.IADD R17, R4, 0x1, R3 ;  /* 0x0000000104117824 */ /* 0x000fe200078e0203 */
[----:B------:R-:W1:Y:S03]  /*0650*/  LDC.64 R8, c[0x0][0x388] ;  /* 0x0000e200ff087b82 */ /* 0x000e660000000a00 */
[C---:B------:R-:W-:Y:S01]  /*0660*/  VIADD R5, R17.reuse, 0x3 ;  /* 0x0000000311057836 */ /* 0x040fe20000000000 */
[C---:B------:R-:W-:Y:S02]  /*0670*/  IADD3 R19, PT, PT, R17.reuse, 0x1, RZ ;  /* 0x0000000111137810 */ /* 0x040fe40007ffe0ff */
[C---:B------:R-:W-:Y:S02]  /*0680*/  IADD3 R21, PT, PT, R17.reuse, 0x2, RZ ;  /* 0x0000000211157810 */ /* 0x040fe40007ffe0ff */
[----:B0-----:R-:W-:-:S02]  /*0690*/  ISETP.GE.AND P0, PT, R17, UR6, PT ;  /* 0x0000000611007c0c */ /* 0x001fc4000bf06270 */
[----:B------:R-:W-:Y:S02]  /*06a0*/  ISETP.GE.AND P1, PT, R19, UR6, PT ;  /* 0x0000000613007c0c */ /* 0x000fe4000bf26270 */
[----:B------:R-:W-:Y:S02]  /*06b0*/  ISETP.LT.OR P0, PT, R17, RZ, P0 ;  /* 0x000000ff1100720c */ /* 0x000fe40000701670 */
[----:B------:R-:W-:Y:S02]  /*06c0*/  ISETP.GE.AND P2, PT, R21, UR6, PT ;  /* 0x0000000615007c0c */ /* 0x000fe4000bf46270 */
[----:B------:R-:W-:Y:S01]  /*06d0*/  ISETP.LT.OR P1, PT, R19, RZ, P1 ;  /* 0x000000ff1300720c */ /* 0x000fe20000f21670 */
[----:B-1----:R-:W-:Y:S01]  /*06e0*/  IMAD.WIDE.U32 R8, R3, 0x4, R8 ;  /* 0x0000000403087825 */ /* 0x002fe200078e0008 */
[----:B------:R-:W-:Y:S02]  /*06f0*/  ISETP.LT.OR P2, PT, R21, RZ, P2 ;  /* 0x000000ff1500720c */ /* 0x000fe40001741670 */
[----:B------:R-:W-:-:S04]  /*0700*/  ISETP.GE.AND P3, PT, R5, UR6, PT ;  /* 0x0000000605007c0c */ /* 0x000fc8000bf66270 */
[----:B------:R-:W-:Y:S01]  /*0710*/  ISETP.LT.OR P3, PT, R5, RZ, P3 ;  /* 0x000000ff0500720c */ /* 0x000fe20001f61670 */
[----:B------:R-:W0:Y:S01]  /*0720*/  @!P0 LDC.64 R14, c[0x0][0x380] ;  /* 0x0000e000ff0e8b82 */ /* 0x000e220000000a00 */
[----:B------:R-:W2:Y:S07]  /*0730*/  @!P0 LDG.E R16, desc[UR8][R8.64] ;  /* 0x0000000808108981 */ /* 0x000eae000c1e1900 */
[----:B------:R-:W1:Y:S04]  /*0740*/  @!P1 LDC.64 R12, c[0x0][0x380] ;  /* 0x0000e000ff0c9b82 */ /* 0x000e680000000a00 */
[----:B------:R-:W3:Y:S04]  /*0750*/  @!P3 LDG.E R18, desc[UR8][R8.64+0xc] ;  /* 0x00000c080812b981 */ /* 0x000ee8000c1e1900 */
[----:B------:R-:W4:Y:S08]  /*0760*/  @!P2 LDC.64 R10, c[0x0][0x380] ;  /* 0x0000e000ff0aab82 */ /* 0x000f300000000a00 */
[----:B------:R-:W5:Y:S01]  /*0770*/  @!P3 LDC.64 R6, c[0x0][0x380] ;  /* 0x0000e000ff06bb82 */ /* 0x000f620000000a00 */
[----:B0-----:R-:W-:-:S02]  /*0780*/  @!P0 IMAD.WIDE.U32 R14, R17, 0x4, R14 ;  /* 0x00000004110e8825 */ /* 0x001fc400078e000e */
[----:B------:R-:W3:Y:S04]  /*0790*/  @!P1 LDG.E R17, desc[UR8][R8.64+0x4] ;  /* 0x0000040808119981 */ /* 0x000ee8000c1e1900 */
[----:B------:R-:W2:Y:S01]  /*07a0*/  @!P0 LDG.E R15, desc[UR8][R14.64] ;  /* 0x000000080e0f8981 */ /* 0x000ea2000c1e1900 */
[----:B-1----:R-:W-:-:S06]  /*07b0*/  @!P1 IMAD.WIDE.U32 R12, R19, 0x4, R12 ;  /* 0x00000004130c9825 */ /* 0x002fcc00078e000c */
[----:B------:R-:W3:Y:S01]  /*07c0*/  @!P1 LDG.E R13, desc[UR8][R12.64] ;  /* 0x000000080c0d9981 */ /* 0x000ee2000c1e1900 */
[----:B----4-:R-:W-:-:S06]  /*07d0*/  @!P2 IMAD.WIDE.U32 R10, R21, 0x4, R10 ;  /* 0x00000004150aa825 */ /* 0x010fcc00078e000a */
[----:B------:R-:W4:Y:S01]  /*07e0*/  @!P2 LDG.E R11, desc[UR8][R10.64] ;  /* 0x000000080a0ba981 */ /* 0x000f22000c1e1900 */
[----:B-----5:R-:W-:-:S03]  /*07f0*/  @!P3 IMAD.WIDE.U32 R6, R5, 0x4, R6 ;  /* 0x000000040506b825 */ /* 0x020fc600078e0006 */
[----:B------:R-:W4:Y:S04]  /*0800*/  @!P2 LDG.E R5, desc[UR8][R8.64+0x8] ;  /* 0x000008080805a981 */ /* 0x000f28000c1e1900 */
[----:B------:R-:W5:Y:S01]  /*0810*/  @!P3 LDG.E R7, desc[UR8][R6.64] ;  /* 0x000000080607b981 */ /* 0x000f62000c1e1900 */
[----:B------:R-:W-:Y:S01]  /*0820*/  IADD3 R3, PT, PT, R3, 0x4, RZ ;  /* 0x0000000403037810 */ /* 0x000fe20007ffe0ff */
[----:B--2---:R-:W-:-:S04]  /*0830*/  @!P0 IMAD R0, R15, R16, R0 ;  /* 0x000000100f008224 */ /* 0x004fc800078e0200 */
[----:B---3--:R-:W-:-:S04]  /*0840*/  @!P1 IMAD R0, R13, R17, R0 ;  /* 0x000000110d009224 */ /* 0x008fc800078e0200 */
[----:B----4-:R-:W-:-:S04]  /*0850*/  @!P2 IMAD R0, R11, R5, R0 ;  /* 0x000000050b00a224 */ /* 0x010fc800078e0200 */
[----:B-----5:R-:W-:-:S07]  /*0860*/  @!P3 IMAD R0, R7, R18, R0 ;  /* 0x000000120700b224 */ /* 0x020fce00078e0200 */
.L_x_3:
[----:B------:R-:W-:Y:S05]  /*0870*/  BRA.U !UP1, `(.L_x_0) ;  /* 0x00000001099c7547 */ /* 0x000fea000b800000 */
[----:B------:R-:W-:Y:S02]  /*0880*/  UISETP.NE.AND UP0, UPT, UR5, 0x1, UPT ;  /* 0x000000010500788c */ /* 0x000fe4000bf05270 */
[----:B------:R-:W-:-:S04]  /*0890*/  ULOP3.LUT UR4, UR4, 0x1, URZ, 0xc0, !UPT ;  /* 0x0000000104047892 */ /* 0x000fc8000f8ec0ff */
[----:B------:R-:W-:-:S03]  /*08a0*/  UISETP.NE.U32.AND UP1, UPT, UR4, 0x1, UPT ;  /* 0x000000010400788c */ /* 0x000fc6000bf25070 */
[----:B------:R-:W-:Y:S08]  /*08b0*/  BRA.U !UP0, `(.L_x_4) ;  /* 0x0000000108507547 */ /* 0x000ff0000b800000 */
[----:B------:R-:W0:Y:S01]  /*08c0*/  LDCU UR4, c[0x0][0x398] ;  /* 0x00007300ff0477ac */ /* 0x000e220008000800 */
[----:B------:R-:W-:Y:S01]  /*08d0*/  IADD3 R5, PT, PT, R4, R3, RZ ;  /* 0x0000000304057210 */ /* 0x000fe20007ffe0ff */
[----:B------:R-:W1:Y:S04]  /*08e0*/  LDC.64 R6, c[0x0][0x388] ;  /* 0x0000e200ff067b82 */ /* 0x000e680000000a00 */
[C---:B------:R-:W-:Y:S01]  /*08f0*/  VIADD R15, R5.reuse, 0x1 ;  /* 0x00000001050f7836 */ /* 0x040fe20000000000 */
[----:B0-----:R-:W-:-:S04]  /*0900*/  ISETP.GE.AND P0, PT, R5, UR4, PT ;  /* 0x0000000405007c0c */ /* 0x001fc8000bf06270 */
[----:B------:R-:W-:Y:S02]  /*0910*/  ISETP.GE.AND P1, PT, R15, UR4, PT ;  /* 0x000000040f007c0c */ /* 0x000fe4000bf26270 */
[----:B------:R-:W-:Y:S02]  /*0920*/  ISETP.LT.OR P0, PT, R5, RZ, P0 ;  /* 0x000000ff0500720c */ /* 0x000fe40000701670 */
[----:B------:R-:W-:Y:S01]  /*0930*/  ISETP.LT.OR P1, PT, R15, RZ, P1 ;  /* 0x000000ff0f00720c */ /* 0x000fe20000f21670 */
[----:B-1----:R-:W-:-:S10]  /*0940*/  IMAD.WIDE.U32 R10, R3, 0x4, R6 ;  /* 0x00000004030a7825 */ /* 0x002fd400078e0006 */
[----:B------:R-:W0:Y:S08]  /*0950*/  @!P0 LDC.64 R8, c[0x0][0x380] ;  /* 0x0000e000ff088b82 */ /* 0x000e300000000a00 */
[----:B------:R-:W1:Y:S01]  /*0960*/  @!P1 LDC.64 R12, c[0x0][0x380] ;  /* 0x0000e000ff0c9b82 */ /* 0x000e620000000a00 */
[----:B0-----:R-:W-:Y:S02]  /*0970*/  @!P0 IMAD.WIDE.U32 R6, R5, 0x4, R8 ;  /* 0x0000000405068825 */ /* 0x001fe400078e0008 */
[----:B------:R-:W2:Y:S04]  /*0980*/  @!P0 LDG.E R5, desc[UR8][R10.64] ;  /* 0x000000080a058981 */ /* 0x000ea8000c1e1900 */
[----:B------:R-:W2:Y:S01]  /*0990*/  @!P0 LDG.E R7, desc[UR8][R6.64] ;  /* 0x0000000806078981 */ /* 0x000ea2000c1e1900 */
[----:B-1----:R-:W-:-:S03]  /*09a0*/  @!P1 IMAD.WIDE.U32 R8, R15, 0x4, R12 ;  /* 0x000000040f089825 */ /* 0x002fc600078e000c */
[----:B------:R-:W3:Y:S04]  /*09b0*/  @!P1 LDG.E R12, desc[UR8][R10.64+0x4] ;  /* 0x000004080a0c9981 */ /* 0x000ee8000c1e1900 */
[----:B------:R-:W3:Y:S01]  /*09c0*/  @!P1 LDG.E R9, desc[UR8][R8.64] ;  /* 0x0000000808099981 */ /* 0x000ee2000c1e1900 */
[----:B------:R-:W-:Y:S01]  /*09d0*/  IADD3 R3, PT, PT, R3, 0x2, RZ ;  /* 0x0000000203037810 */ /* 0x000fe20007ffe0ff */
[----:B--2---:R-:W-:-:S04]  /*09e0*/  @!P0 IMAD R0, R7, R5, R0 ;  /* 0x0000000507008224 */ /* 0x004fc800078e0200 */
[----:B---3--:R-:W-:-:S07]  /*09f0*/  @!P1 IMAD R0, R9, R12, R0 ;  /* 0x0000000c09009224 */ /* 0x008fce00078e0200 */
.L_x_4:
[----:B------:R-:W-:Y:S05]  /*0a00*/  BRA.U UP1, `(.L_x_0) ;  /* 0x0000000101387547 */ /* 0x000fea000b800000 */
[----:B------:R-:W0:Y:S01]  /*0a10*/  LDCU UR4, c[0x0][0x398] ;  /* 0x00007300ff0477ac */ /* 0x000e220008000800 */
[----:B------:R-:W-:Y:S01]  /*0a20*/  IADD3 R9, PT, PT, R4, R3, RZ ;  /* 0x0000000304097210 */ /* 0x000fe20007ffe0ff */
[----:B------:R-:W-:Y:S03]  /*0a30*/  BSSY.RECONVERGENT B0, `(.L_x_0) ;  /* 0x000000b000007945 */ /* 0x000fe60003800200 */
[----:B0-----:R-:W-:-:S04]  /*0a40*/  ISETP.GE.AND P0, PT, R9, UR4, PT ;  /* 0x0000000409007c0c */ /* 0x001fc8000bf06270 */
[----:B------:R-:W-:-:S13]  /*0a50*/  ISETP.LT.OR P0, PT, R9, RZ, P0 ;  /* 0x000000ff0900720c */ /* 0x000fda0000701670 */
[----:B------:R-:W-:Y:S05]  /*0a60*/  @P0 BRA `(.L_x_5) ;  /* 0x00000000001c0947 */ /* 0x000fea0003800000 */
[----:B------:R-:W0:Y:S08]  /*0a70*/  LDC.64 R4, c[0x0][0x380] ;  /* 0x0000e000ff047b82 */ /* 0x000e300000000a00 */
[----:B------:R-:W1:Y:S01]  /*0a80*/  LDC.64 R6, c[0x0][0x388] ;  /* 0x0000e200ff067b82 */ /* 0x000e620000000a00 */
[----:B0-----:R-:W-:-:S06]  /*0a90*/  IMAD.WIDE.U32 R4, R9, 0x4, R4 ;  /* 0x0000000409047825 */ /* 0x001fcc00078e0004 */
[----:B------:R-:W2:Y:S01]  /*0aa0*/  LDG.E R5, desc[UR8][R4.64] ;  /* 0x0000000804057981 */ /* 0x000ea2000c1e1900 */
[----:B-1----:R-:W-:-:S06]  /*0ab0*/  IMAD.WIDE.U32 R6, R3, 0x4, R6 ;  /* 0x0000000403067825 */ /* 0x002fcc00078e0006 */
[----:B------:R-:W2:Y:S02]  /*0ac0*/  LDG.E R6, desc[UR8][R6.64] ;  /* 0x0000000806067981 */ /* 0x000ea4000c1e1900 */
[----:B--2---:R-:W-:-:S07]  /*0ad0*/  IMAD R0, R5, R6, R0 ;  /* 0x0000000605007224 */ /* 0x004fce00078e0200 */
.L_x_5:
[----:B------:R-:W-:Y:S05]  /*0ae0*/  BSYNC.RECONVERGENT B0 ;  /* 0x0000000000007941 */ /* 0x000fea0003800200 */
.L_x_0:
[----:B------:R-:W0:Y:S02]  /*0af0*/  LDCU UR4, c[0x0][0x398] ;  /* 0x00007300ff0477ac */ /* 0x000e240008000800 */
[----:B0-----:R-:W-:-:S13]  /*0b00*/  ISETP.GE.AND P0, PT, R2, UR4, PT ;  /* 0x0000000402007c0c */ /* 0x001fda000bf06270 */
[----:B------:R-:W-:Y:S05]  /*0b10*/  @P0 EXIT ;  /* 0x000000000000094d */ /* 0x000fea0003800000 */
[----:B------:R-:W0:Y:S02]  /*0b20*/  LDC.64 R4, c[0x0][0x390] ;  /* 0x0000e400ff047b82 */ /* 0x000e240000000a00 */
[----:B0-----:R-:W-:-:S05]  /*0b30*/  IMAD.WIDE R2, R2, 0x4, R4 ;  /* 0x0000000402027825 */ /* 0x001fca00078e0204 */
[----:B------:R-:W-:Y:S01]  /*0b40*/  STG.E desc[UR8][R2.64], R0 ;  /* 0x0000000002007986 */ /* 0x000fe2000c101908 */
[----:B------:R-:W-:Y:S05]  /*0b50*/  EXIT ;  /* 0x000000000000794d */ /* 0x000fea0003800000 */
.L_x_6:
[----:B------:R-:W-:-:S00]  /*0b60*/  BRA `(.L_x_6) ;  /* 0xfffffffc00fc7947 */ /* 0x000fc0000383ffff */
[----:B------:R-:W-:-:S00]  /*0b70*/  NOP ;  /* 0x0000000000007918 */ /* 0x000fc00000000000 */
        /* <DEDUP_REMOVED lines=8> */
.L_x_7:


//--------------------- .nv.shared.reserved.0     --------------------------
	.section	.nv.shared.reserved.0,"aw",@nobits
	.weak		__nv_reservedSMEM_offset_0_alias
	.size		__nv_reservedSMEM_offset_0_alias, 0, 64
	.other		__nv_reservedSMEM_offset_0_alias,@"STO_CUDA_RESERVED_SHARED STV_DEFAULT"
__nv_reservedSMEM_offset_0_alias:
	.zero		0
	.zero		64


//--------------------- .nv.constant0._Z6conv1DPiS_S_ii --------------------------
	.section	.nv.constant0._Z6conv1DPiS_S_ii,"a",@progbits
	.sectionflags	@""
	.align	4
.nv.constant0._Z6conv1DPiS_S_ii:
	.zero		928


//--------------------- SYMBOLS --------------------------

	.type		.nv.reservedSmem.offset0,@object
	.size		.nv.reservedSmem.offset0,0x4
